//
// Generated by NVIDIA NVVM Compiler
//
// Compiler Build ID: CL-36424714
// Cuda compilation tools, release 13.0, V13.0.88
// Based on NVVM 20.0.0
//

.version 9.0
.target sm_100
.address_size 64

	// .globl	_Z11applyKernelPiS_S_iii

.visible .entry _Z11applyKernelPiS_S_iii(
	.param .u64 .ptr .align 1 _Z11applyKernelPiS_S_iii_param_0,
	.param .u64 .ptr .align 1 _Z11applyKernelPiS_S_iii_param_1,
	.param .u64 .ptr .align 1 _Z11applyKernelPiS_S_iii_param_2,
	.param .u32 _Z11applyKernelPiS_S_iii_param_3,
	.param .u32 _Z11applyKernelPiS_S_iii_param_4,
	.param .u32 _Z11applyKernelPiS_S_iii_param_5
)
{
	.reg .pred 	%p<6>;
	.reg .b32 	%r<58>;
	.reg .b64 	%rd<18>;

	ld.param.u64 	%rd2, [_Z11applyKernelPiS_S_iii_param_0];
	ld.param.u64 	%rd4, [_Z11applyKernelPiS_S_iii_param_1];
	ld.param.u64 	%rd3, [_Z11applyKernelPiS_S_iii_param_2];
	ld.param.u32 	%r3, [_Z11applyKernelPiS_S_iii_param_3];
	ld.param.u32 	%r5, [_Z11applyKernelPiS_S_iii_param_4];
	ld.param.u32 	%r4, [_Z11applyKernelPiS_S_iii_param_5];
	cvta.to.global.u64 	%rd1, %rd4;
	mov.u32 	%r6, %ctaid.z;
	mov.u32 	%r7, %nctaid.x;
	mov.u32 	%r8, %nctaid.y;
	mov.u32 	%r9, %ctaid.y;
	mov.u32 	%r10, %ctaid.x;
	mad.lo.s32 	%r11, %r8, %r6, %r9;
	mad.lo.s32 	%r12, %r11, %r7, %r10;
	mov.u32 	%r13, %tid.z;
	mov.u32 	%r14, %ntid.x;
	mov.u32 	%r15, %ntid.y;
	mov.u32 	%r16, %tid.y;
	mov.u32 	%r17, %tid.x;
	mov.u32 	%r18, %ntid.z;
	mad.lo.s32 	%r19, %r12, %r18, %r13;
	mad.lo.s32 	%r20, %r19, %r15, %r16;
	mad.lo.s32 	%r1, %r20, %r14, %r17;
	mul.lo.s32 	%r2, %r5, %r3;
	setp.ge.s32 	%p1, %r1, %r2;
	@%p1 bra 	$L__BB0_7;
	setp.lt.s32 	%p2, %r1, %r3;
	@%p2 bra 	$L__BB0_5;
	rem.s32 	%r21, %r1, %r3;
	setp.eq.s32 	%p3, %r21, 0;
	@%p3 bra 	$L__BB0_5;
	add.s32 	%r22, %r1, 1;
	rem.s32 	%r23, %r22, %r3;
	setp.eq.s32 	%p4, %r23, 0;
	@%p4 bra 	$L__BB0_5;
	sub.s32 	%r24, %r2, %r3;
	setp.le.s32 	%p5, %r1, %r24;
	@%p5 bra 	$L__BB0_6;
$L__BB0_5:
	mul.wide.s32 	%rd16, %r1, 4;
	add.s64 	%rd17, %rd1, %rd16;
	mov.b32 	%r57, 0;
	st.global.u32 	[%rd17], %r57;
	bra.uni 	$L__BB0_7;
$L__BB0_6:
	cvta.to.global.u64 	%rd5, %rd3;
	ld.global.u32 	%r25, [%rd5];
	not.b32 	%r26, %r3;
	add.s32 	%r27, %r1, %r26;
	cvta.to.global.u64 	%rd6, %rd2;
	mul.wide.s32 	%rd7, %r27, 4;
	add.s64 	%rd8, %rd6, %rd7;
	ld.global.u32 	%r28, [%rd8];
	mul.lo.s32 	%r29, %r28, %r25;
	ld.global.u32 	%r30, [%rd5+4];
	add.s64 	%rd9, %rd8, 4;
	ld.global.u32 	%r31, [%rd8+4];
	mad.lo.s32 	%r32, %r31, %r30, %r29;
	ld.global.u32 	%r33, [%rd5+8];
	ld.global.u32 	%r34, [%rd8+8];
	mad.lo.s32 	%r35, %r34, %r33, %r32;
	ld.global.u32 	%r36, [%rd5+12];
	mul.wide.s32 	%rd10, %r3, 4;
	add.s64 	%rd11, %rd9, %rd10;
	add.s64 	%rd12, %rd8, %rd10;
	ld.global.u32 	%r37, [%rd12];
	mad.lo.s32 	%r38, %r37, %r36, %r35;
	ld.global.u32 	%r39, [%rd5+16];
	ld.global.u32 	%r40, [%rd11];
	mad.lo.s32 	%r41, %r40, %r39, %r38;
	ld.global.u32 	%r42, [%rd5+20];
	ld.global.u32 	%r43, [%rd11+4];
	mad.lo.s32 	%r44, %r43, %r42, %r41;
	ld.global.u32 	%r45, [%rd5+24];
	add.s64 	%rd13, %rd11, %rd10;
	ld.global.u32 	%r46, [%rd13+-4];
	mad.lo.s32 	%r47, %r46, %r45, %r44;
	ld.global.u32 	%r48, [%rd5+28];
	ld.global.u32 	%r49, [%rd13];
	mad.lo.s32 	%r50, %r49, %r48, %r47;
	ld.global.u32 	%r51, [%rd5+32];
	ld.global.u32 	%r52, [%rd13+4];
	mad.lo.s32 	%r53, %r52, %r51, %r50;
	div.s32 	%r54, %r53, %r4;
	max.s32 	%r55, %r54, 0;
	min.s32 	%r56, %r55, 255;
	mul.wide.s32 	%rd14, %r1, 4;
	add.s64 	%rd15, %rd1, %rd14;
	st.global.u32 	[%rd15], %r56;
$L__BB0_7:
	ret;

}


// ===== COMPILED SASS (sm_100) =====

	.target	sm_100

	.elftype	@"ET_EXEC"


//--------------------- .note.nv.tkinfo           --------------------------
	.section	.note.nv.tkinfo,"",@"SHT_NOTE"
	.sectionflags	@"SHF_NOTE_NV_TKINFO"
	.tkinfo
        /*0018*/ 	.word	0x00000002
        /*0030*/ 	.string	""
        /*0030*/ 	.string	"ptxas"
        /*0030*/ 	.string	"Cuda compilation tools, release 13.0, V13.0.88"
        /*0030*/ 	.string	"Build cuda_13.0.r13.0/compiler.36424714_0"
        /*0030*/ 	.string	"-arch sm_100 -m 64 "



//--------------------- .note.nv.cuinfo           --------------------------
	.section	.note.nv.cuinfo,"",@"SHT_NOTE"
	.sectionflags	@"SHF_NOTE_NV_CUINFO"
        /*0018*/ 	.short	0x0002
        /*001a*/ 	.short	0x0064
        /*001c*/ 	.short	0x0082
	.zero		2


//--------------------- .nv.info                  --------------------------
	.section	.nv.info,"",@"SHT_CUDA_INFO"
	.align	4


	//----- nvinfo : EIATTR_REGCOUNT
	.align		4
        /*0000*/ 	.byte	0x04, 0x2f
        /*0002*/ 	.short	(.L_1 - .L_0)
	.align		4
.L_0:
        /*0004*/ 	.word	index@(_Z11applyKernelPiS_S_iii)
        /*0008*/ 	.word	0x0000001e


	//----- nvinfo : EIATTR_FRAME_SIZE
	.align		4
.L_1:
        /*000c*/ 	.byte	0x04, 0x11
        /*000e*/ 	.short	(.L_3 - .L_2)
	.align		4
.L_2:
        /*0010*/ 	.word	index@(_Z11applyKernelPiS_S_iii)
        /*0014*/ 	.word	0x00000000


	//----- nvinfo : EIATTR_MIN_STACK_SIZE
	.align		4
.L_3:
        /*0018*/ 	.byte	0x04, 0x12
        /*001a*/ 	.short	(.L_5 - .L_4)
	.align		4
.L_4:
        /*001c*/ 	.word	index@(_Z11applyKernelPiS_S_iii)
        /*0020*/ 	.word	0x00000000
.L_5:


//--------------------- .nv.compat                --------------------------
	.section	.nv.compat,"",@"SHT_CUDA_COMPAT_INFO"
	.align	4
        /*0000*/ 	.byte	0x02, 0x09, 0x00, 0x00, 0x02, 0x02, 0x01, 0x00, 0x02, 0x05, 0x05, 0x00, 0x03, 0x07, 0x01, 0x01
        /*0010*/ 	.byte	0x02, 0x03, 0x00, 0x00, 0x02, 0x06, 0x01, 0x00, 0x04, 0x0b, 0x08, 0x00, 0x09, 0x00, 0x00, 0x00
        /*0020*/ 	.byte	0x00, 0x00, 0x00, 0x00


//--------------------- .nv.info._Z11applyKernelPiS_S_iii --------------------------
	.section	.nv.info._Z11applyKernelPiS_S_iii,"",@"SHT_CUDA_INFO"
	.sectionflags	@""
	.align	4


	//----- nvinfo : EIATTR_CUDA_API_VERSION
	.align		4
        /*0000*/ 	.byte	0x04, 0x37
        /*0002*/ 	.short	(.L_7 - .L_6)
.L_6:
        /*0004*/ 	.word	0x00000082


	//----- nvinfo : EIATTR_KPARAM_INFO
	.align		4
.L_7:
        /*0008*/ 	.byte	0x04, 0x17
        /*000a*/ 	.short	(.L_9 - .L_8)
.L_8:
        /*000c*/ 	.word	0x00000000
        /*0010*/ 	.short	0x0005
        /*0012*/ 	.short	0x0020
        /*0014*/ 	.byte	0x00, 0xf0, 0x11, 0x00


	//----- nvinfo : EIATTR_KPARAM_INFO
	.align		4
.L_9:
        /*0018*/ 	.byte	0x04, 0x17
        /*001a*/ 	.short	(.L_11 - .L_10)
.L_10:
        /*001c*/ 	.word	0x00000000
        /*0020*/ 	.short	0x0004
        /*0022*/ 	.short	0x001c
        /*0024*/ 	.byte	0x00, 0xf0, 0x11, 0x00


	//----- nvinfo : EIATTR_KPARAM_INFO
	.align		4
.L_11:
        /*0028*/ 	.byte	0x04, 0x17
        /*002a*/ 	.short	(.L_13 - .L_12)
.L_12:
        /*002c*/ 	.word	0x00000000
        /*0030*/ 	.short	0x0003
        /*0032*/ 	.short	0x0018
        /*0034*/ 	.byte	0x00, 0xf0, 0x11, 0x00


	//----- nvinfo : EIATTR_KPARAM_INFO
	.align		4
.L_13:
        /*0038*/ 	.byte	0x04, 0x17
        /*003a*/ 	.short	(.L_15 - .L_14)
.L_14:
        /*003c*/ 	.word	0x00000000
        /*0040*/ 	.short	0x0002
        /*0042*/ 	.short	0x0010
        /*0044*/ 	.byte	0x00, 0xf5, 0x21, 0x00


	//----- nvinfo : EIATTR_KPARAM_INFO
	.align		4
.L_15:
        /*0048*/ 	.byte	0x04, 0x17
        /*004a*/ 	.short	(.L_17 - .L_16)
.L_16:
        /*004c*/ 	.word	0x00000000
        /*0050*/ 	.short	0x0001
        /*0052*/ 	.short	0x0008
        /*0054*/ 	.byte	0x00, 0xf5, 0x21, 0x00


	//----- nvinfo : EIATTR_KPARAM_INFO
	.align		4
.L_17:
        /*0058*/ 	.byte	0x04, 0x17
        /*005a*/ 	.short	(.L_19 - .L_18)
.L_18:
        /*005c*/ 	.word	0x00000000
        /*0060*/ 	.short	0x0000
        /*0062*/ 	.short	0x0000
        /*0064*/ 	.byte	0x00, 0xf5, 0x21, 0x00


	//----- nvinfo : EIATTR_SPARSE_MMA_MASK
	.align		4
.L_19:
        /*0068*/ 	.byte	0x03, 0x50
        /*006a*/ 	.short	0x0000


	//----- nvinfo : EIATTR_MAXREG_COUNT
	.align		4
        /*006c*/ 	.byte	0x03, 0x1b
        /*006e*/ 	.short	0x00ff


	//----- nvinfo : EIATTR_MERCURY_ISA_VERSION
	.align		4
        /*0070*/ 	.byte	0x03, 0x5f
        /*0072*/ 	.short	0x0101


	//----- nvinfo : EIATTR_VRC_CTA_INIT_COUNT
	.align		4
        /*0074*/ 	.byte	0x02, 0x4a
	.zero		1
	.zero		1


	//----- nvinfo : EIATTR_EXIT_INSTR_OFFSETS
	.align		4
        /*0078*/ 	.byte	0x04, 0x1c
        /*007a*/ 	.short	(.L_21 - .L_20)


	//   ....[0]....
.L_20:
        /*007c*/ 	.word	0x00000140


	//   ....[1]....
        /*0080*/ 	.word	0x00000450


	//   ....[2]....
        /*0084*/ 	.word	0x00000850


	//----- nvinfo : EIATTR_CRS_STACK_SIZE
	.align		4
.L_21:
        /*0088*/ 	.byte	0x04, 0x1e
        /*008a*/ 	.short	(.L_23 - .L_22)
.L_22:
        /*008c*/ 	.word	0x00000000


	//----- nvinfo : EIATTR_CBANK_PARAM_SIZE
	.align		4
.L_23:
        /*0090*/ 	.byte	0x03, 0x19
        /*0092*/ 	.short	0x0024


	//----- nvinfo : EIATTR_PARAM_CBANK
	.align		4
        /*0094*/ 	.byte	0x04, 0x0a
        /*0096*/ 	.short	(.L_25 - .L_24)
	.align		4
.L_24:
        /*0098*/ 	.word	index@(.nv.constant0._Z11applyKernelPiS_S_iii)
        /*009c*/ 	.short	0x0380
        /*009e*/ 	.short	0x0024


	//----- nvinfo : EIATTR_SW_WAR
	.align		4
.L_25:
        /*00a0*/ 	.byte	0x04, 0x36
        /*00a2*/ 	.short	(.L_27 - .L_26)
.L_26:
        /*00a4*/ 	.word	0x00000008
.L_27:


//--------------------- .nv.callgraph             --------------------------
	.section	.nv.callgraph,"",@"SHT_CUDA_CALLGRAPH"
	.align	4
	.sectionentsize	8
	.align		4
        /*0000*/ 	.word	0x00000000
	.align		4
        /*0004*/ 	.word	0xffffffff
	.align		4
        /*0008*/ 	.word	0x00000000
	.align		4
        /*000c*/ 	.word	0xfffffffe
	.align		4
        /*0010*/ 	.word	0x00000000
	.align		4
        /*0014*/ 	.word	0xfffffffd
	.align		4
        /*0018*/ 	.word	0x00000000
	.align		4
        /*001c*/ 	.word	0xfffffffc


//--------------------- .text._Z11applyKernelPiS_S_iii --------------------------
	.section	.text._Z11applyKernelPiS_S_iii,"ax",@progbits
	.align	128
        .global         _Z11applyKernelPiS_S_iii
        .type           _Z11applyKernelPiS_S_iii,@function
        .size           _Z11applyKernelPiS_S_iii,(.L_x_4 - _Z11applyKernelPiS_S_iii)
        .other          _Z11applyKernelPiS_S_iii,@"STO_CUDA_ENTRY STV_DEFAULT"
_Z11applyKernelPiS_S_iii:
.text._Z11applyKernelPiS_S_iii:
[----:B------:R-:W-:Y:S08]  /*0000*/  LDC R1, c[0x0][0x37c] ;  /* 0x0000df00ff017b82 */ /* 0x000ff00000000800 */
[----:B------:R-:W-:Y:S01]  /*0010*/  S2UR UR4, SR_CTAID.Z ;  /* 0x00000000000479c3 */ /* 0x000fe20000002700 */
[----:B------:R-:W0:Y:S01]  /*0020*/  S2R R0, SR_TID.Z ;  /* 0x0000000000007919 */ /* 0x000e220000002300 */
[----:B------:R-:W1:Y:S01]  /*0030*/  LDCU UR5, c[0x0][0x370] ;  /* 0x00006e00ff0577ac */ /* 0x000e620008000800 */
[----:B------:R-:W2:Y:S01]  /*0040*/  S2R R3, SR_TID.Y ;  /* 0x0000000000037919 */ /* 0x000ea20000002200 */
[----:B------:R-:W3:Y:S04]  /*0050*/  LDCU UR6, c[0x0][0x374] ;  /* 0x00006e80ff0677ac */ /* 0x000ee80008000800 */
[----:B------:R-:W3:Y:S01]  /*0060*/  S2UR UR7, SR_CTAID.Y ;  /* 0x00000000000779c3 */ /* 0x000ee20000002600 */
[----:B------:R-:W4:Y:S01]  /*0070*/  S2R R9, SR_TID.X ;  /* 0x0000000000097919 */ /* 0x000f220000002100 */
[----:B------:R-:W4:Y:S01]  /*0080*/  LDCU UR9, c[0x0][0x360] ;  /* 0x00006c00ff0977ac */ /* 0x000f220008000800 */
[----:B------:R-:W2:Y:S05]  /*0090*/  LDCU UR10, c[0x0][0x364] ;  /* 0x00006c80ff0a77ac */ /* 0x000eaa0008000800 */
[----:B------:R-:W1:Y:S08]  /*00a0*/  S2UR UR8, SR_CTAID.X ;  /* 0x00000000000879c3 */ /* 0x000e700000002500 */
[----:B------:R-:W0:Y:S08]  /*00b0*/  LDC R7, c[0x0][0x368] ;  /* 0x0000da00ff077b82 */ /* 0x000e300000000800 */
[----:B------:R-:W5:Y:S01]  /*00c0*/  LDC.64 R4, c[0x0][0x398] ;  /* 0x0000e600ff047b82 */ /* 0x000f620000000a00 */
[----:B---3--:R-:W-:-:S04]  /*00d0*/  UIMAD UR4, UR4, UR6, UR7 ;  /* 0x00000006040472a4 */ /* 0x008fc8000f8e0207 */
[----:B-1----:R-:W-:-:S06]  /*00e0*/  UIMAD UR4, UR4, UR5, UR8 ;  /* 0x00000005040472a4 */ /* 0x002fcc000f8e0208 */
[----:B0-----:R-:W-:-:S04]  /*00f0*/  IMAD R0, R7, UR4, R0 ;  /* 0x0000000407007c24 */ /* 0x001fc8000f8e0200 */
[----:B--2---:R-:W-:Y:S02]  /*0100*/  IMAD R0, R0, UR10, R3 ;  /* 0x0000000a00007c24 */ /* 0x004fe4000f8e0203 */
[----:B-----5:R-:W-:Y:S02]  /*0110*/  IMAD R5, R5, R4, RZ ;  /* 0x0000000405057224 */ /* 0x020fe400078e02ff */
[----:B----4-:R-:W-:-:S05]  /*0120*/  IMAD R9, R0, UR9, R9 ;  /* 0x0000000900097c24 */ /* 0x010fca000f8e0209 */
[----:B------:R-:W-:-:S13]  /*0130*/  ISETP.GE.AND P0, PT, R9, R5, PT ;  /* 0x000000050900720c */ /* 0x000fda0003f06270 */
[----:B------:R-:W-:Y:S05]  /*0140*/  @P0 EXIT ;  /* 0x000000000000094d */ /* 0x000fea0003800000 */
[----:B------:R-:W-:Y:S01]  /*0150*/  ISETP.GE.AND P0, PT, R9, R4, PT ;  /* 0x000000040900720c */ /* 0x000fe20003f06270 */
[----:B------:R-:W0:Y:S01]  /*0160*/  LDCU.64 UR4, c[0x0][0x358] ;  /* 0x00006b00ff0477ac */ /* 0x000e220008000a00 */
[----:B------:R-:W-:Y:S11]  /*0170*/  BSSY.RECONVERGENT B0, `(.L_x_0) ;  /* 0x000002a000007945 */ /* 0x000ff60003800200 */
[----:B------:R-:W-:Y:S05]  /*0180*/  @!P0 BRA `(.L_x_1) ;  /* 0x0000000000a08947 */ /* 0x000fea0003800000 */
[----:B------:R-:W-:Y:S02]  /*0190*/  IABS R7, R4 ;  /* 0x0000000400077213 */ /* 0x000fe40000000000 */
[----:B------:R-:W-:Y:S02]  /*01a0*/  IABS R8, R9 ;  /* 0x0000000900087213 */ /* 0x000fe40000000000 */
[----:B------:R-:W1:Y:S01]  /*01b0*/  I2F.RP R0, R7 ;  /* 0x0000000700007306 */ /* 0x000e620000209400 */
[----:B------:R-:W-:-:S07]  /*01c0*/  ISETP.GE.AND P1, PT, R9, RZ, PT ;  /* 0x000000ff0900720c */ /* 0x000fce0003f26270 */
[----:B-1----:R-:W1:Y:S02]  /*01d0*/  MUFU.RCP R0, R0 ;  /* 0x0000000000007308 */ /* 0x002e640000001000 */
[----:B-1----:R-:W-:-:S06]  /*01e0*/  IADD3 R2, PT, PT, R0, 0xffffffe, RZ ;  /* 0x0ffffffe00027810 */ /* 0x002fcc0007ffe0ff */
[----:B------:R1:W2:Y:S02]  /*01f0*/  F2I.FTZ.U32.TRUNC.NTZ R3, R2 ;  /* 0x0000000200037305 */ /* 0x0002a4000021f000 */
[----:B-1----:R-:W-:Y:S01]  /*0200*/  IMAD.MOV.U32 R2, RZ, RZ, RZ ;  /* 0x000000ffff027224 */ /* 0x002fe200078e00ff */
[----:B--2---:R-:W-:-:S05]  /*0210*/  IADD3 R6, PT, PT, RZ, -R3, RZ ;  /* 0x80000003ff067210 */ /* 0x004fca0007ffe0ff */
[----:B------:R-:W-:-:S04]  /*0220*/  IMAD R11, R6, R7, RZ ;  /* 0x00000007060b7224 */ /* 0x000fc800078e02ff */
[----:B------:R-:W-:-:S06]  /*0230*/  IMAD.HI.U32 R3, R3, R11, R2 ;  /* 0x0000000b03037227 */ /* 0x000fcc00078e0002 */
[----:B------:R-:W-:-:S05]  /*0240*/  IMAD.HI.U32 R6, R3, R8, RZ ;  /* 0x0000000803067227 */ /* 0x000fca00078e00ff */
[----:B------:R-:W-:-:S05]  /*0250*/  IADD3 R6, PT, PT, -R6, RZ, RZ ;  /* 0x000000ff06067210 */ /* 0x000fca0007ffe1ff */
[----:B------:R-:W-:Y:S01]  /*0260*/  IMAD R0, R7, R6, R8 ;  /* 0x0000000607007224 */ /* 0x000fe200078e0208 */
[----:B------:R-:W-:-:S04]  /*0270*/  LOP3.LUT R6, RZ, R4, RZ, 0x33, !PT ;  /* 0x00000004ff067212 */ /* 0x000fc800078e33ff */
[----:B------:R-:W-:-:S13]  /*0280*/  ISETP.GT.U32.AND P0, PT, R7, R0, PT ;  /* 0x000000000700720c */ /* 0x000fda0003f04070 */
[----:B------:R-:W-:-:S05]  /*0290*/  @!P0 IMAD.IADD R0, R0, 0x1, -R7 ;  /* 0x0000000100008824 */ /* 0x000fca00078e0a07 */
[----:B------:R-:W-:-:S13]  /*02a0*/  ISETP.GT.U32.AND P0, PT, R7, R0, PT ;  /* 0x000000000700720c */ /* 0x000fda0003f04070 */
[----:B------:R-:W-:Y:S02]  /*02b0*/  @!P0 IADD3 R0, PT, PT, R0, -R7, RZ ;  /* 0x8000000700008210 */ /* 0x000fe40007ffe0ff */
[----:B------:R-:W-:-:S03]  /*02c0*/  ISETP.NE.AND P0, PT, R4, RZ, PT ;  /* 0x000000ff0400720c */ /* 0x000fc60003f05270 */
[----:B------:R-:W-:-:S05]  /*02d0*/  @!P1 IMAD.MOV R0, RZ, RZ, -R0 ;  /* 0x000000ffff009224 */ /* 0x000fca00078e0a00 */
[----:B------:R-:W-:-:S04]  /*02e0*/  SEL R0, R6, R0, !P0 ;  /* 0x0000000006007207 */ /* 0x000fc80004000000 */
[----:B------:R-:W-:-:S13]  /*02f0*/  ISETP.NE.AND P1, PT, R0, RZ, PT ;  /* 0x000000ff0000720c */ /* 0x000fda0003f25270 */
[----:B------:R-:W-:Y:S05]  /*0300*/  @!P1 BRA `(.L_x_1) ;  /* 0x0000000000409947 */ /* 0x000fea0003800000 */
[----:B------:R-:W-:-:S04]  /*0310*/  IADD3 R2, PT, PT, R9, 0x1, RZ ;  /* 0x0000000109027810 */ /* 0x000fc80007ffe0ff */
[----:B------:R-:W-:Y:S02]  /*0320*/  IABS R0, R2 ;  /* 0x0000000200007213 */ /* 0x000fe40000000000 */
[----:B------:R-:W-:Y:S01]  /*0330*/  ISETP.GE.AND P2, PT, R2, RZ, PT ;  /* 0x000000ff0200720c */ /* 0x000fe20003f46270 */
[----:B------:R-:W-:Y:S02]  /*0340*/  IMAD.IADD R2, R5, 0x1, -R4 ;  /* 0x0000000105027824 */ /* 0x000fe400078e0a04 */
[----:B------:R-:W-:-:S04]  /*0350*/  IMAD.HI.U32 R3, R3, R0, RZ ;  /* 0x0000000003037227 */ /* 0x000fc800078e00ff */
[----:B------:R-:W-:-:S04]  /*0360*/  IMAD.MOV R3, RZ, RZ, -R3 ;  /* 0x000000ffff037224 */ /* 0x000fc800078e0a03 */
[----:B------:R-:W-:-:S05]  /*0370*/  IMAD R0, R7, R3, R0 ;  /* 0x0000000307007224 */ /* 0x000fca00078e0200 */
[----:B------:R-:W-:-:S13]  /*0380*/  ISETP.GT.U32.AND P1, PT, R7, R0, PT ;  /* 0x000000000700720c */ /* 0x000fda0003f24070 */
[----:B------:R-:W-:-:S04]  /*0390*/  @!P1 IADD3 R0, PT, PT, R0, -R7, RZ ;  /* 0x8000000700009210 */ /* 0x000fc80007ffe0ff */
[----:B------:R-:W-:-:S13]  /*03a0*/  ISETP.GT.U32.AND P1, PT, R7, R0, PT ;  /* 0x000000000700720c */ /* 0x000fda0003f24070 */
[----:B------:R-:W-:-:S05]  /*03b0*/  @!P1 IMAD.IADD R0, R0, 0x1, -R7 ;  /* 0x0000000100009824 */ /* 0x000fca00078e0a07 */
[----:B------:R-:W-:-:S04]  /*03c0*/  @!P2 IADD3 R0, PT, PT, -R0, RZ, RZ ;  /* 0x000000ff0000a210 */ /* 0x000fc80007ffe1ff */
[----:B------:R-:W-:Y:S02]  /*03d0*/  SEL R0, R6, R0, !P0 ;  /* 0x0000000006007207 */ /* 0x000fe40004000000 */
[----:B------:R-:W-:Y:S02]  /*03e0*/  ISETP.GT.AND P0, PT, R9, R2, PT ;  /* 0x000000020900720c */ /* 0x000fe40003f04270 */
[----:B------:R-:W-:-:S13]  /*03f0*/  ISETP.NE.AND P1, PT, R0, RZ, PT ;  /* 0x000000ff0000720c */ /* 0x000fda0003f25270 */
[----:B------:R-:W-:Y:S05]  /*0400*/  @!P0 BRA P1, `(.L_x_2) ;  /* 0x0000000000148947 */ /* 0x000fea0000800000 */
.L_x_1:
[----:B0-----:R-:W-:Y:S05]  /*0410*/  BSYNC.RECONVERGENT B0 ;  /* 0x0000000000007941 */ /* 0x001fea0003800200 */
.L_x_0:
[----:B------:R-:W0:Y:S02]  /*0420*/  LDC.64 R2, c[0x0][0x388] ;  /* 0x0000e200ff027b82 */ /* 0x000e240000000a00 */
[----:B0-----:R-:W-:-:S05]  /*0430*/  IMAD.WIDE R2, R9, 0x4, R2 ;  /* 0x0000000409027825 */ /* 0x001fca00078e0202 */
[----:B------:R-:W-:Y:S01]  /*0440*/  STG.E desc[UR4][R2.64], RZ ;  /* 0x000000ff02007986 */ /* 0x000fe2000c101904 */
[----:B------:R-:W-:Y:S05]  /*0450*/  EXIT ;  /* 0x000000000000794d */ /* 0x000fea0003800000 */
.L_x_2:
[----:B------:R-:W1:Y:S01]  /*0460*/  LDC.64 R22, c[0x0][0x380] ;  /* 0x0000e000ff167b82 */ /* 0x000e620000000a00 */
[----:B------:R-:W-:-:S07]  /*0470*/  IADD3 R5, PT, PT, R9, R6, RZ ;  /* 0x0000000609057210 */ /* 0x000fce0007ffe0ff */
[----:B------:R-:W2:Y:S01]  /*0480*/  LDC.64 R2, c[0x0][0x390] ;  /* 0x0000e400ff027b82 */ /* 0x000ea20000000a00 */
[----:B-1----:R-:W-:-:S05]  /*0490*/  IMAD.WIDE R22, R5, 0x4, R22 ;  /* 0x0000000405167825 */ /* 0x002fca00078e0216 */
[----:B0-----:R-:W3:Y:S04]  /*04a0*/  LDG.E R13, desc[UR4][R22.64] ;  /* 0x00000004160d7981 */ /* 0x001ee8000c1e1900 */
[----:B--2---:R-:W3:Y:S01]  /*04b0*/  LDG.E R10, desc[UR4][R2.64] ;  /* 0x00000004020a7981 */ /* 0x004ee2000c1e1900 */
[----:B------:R-:W-:-:S03]  /*04c0*/  IMAD.WIDE R6, R4, 0x4, R22 ;  /* 0x0000000404067825 */ /* 0x000fc600078e0216 */
[----:B------:R-:W2:Y:S04]  /*04d0*/  LDG.E R12, desc[UR4][R2.64+0x4] ;  /* 0x00000404020c7981 */ /* 0x000ea8000c1e1900 */
[----:B------:R-:W2:Y:S04]  /*04e0*/  LDG.E R15, desc[UR4][R22.64+0x4] ;  /* 0x00000404160f7981 */ /* 0x000ea8000c1e1900 */
[----:B------:R0:W4:Y:S04]  /*04f0*/  LDG.E R14, desc[UR4][R22.64+0x8] ;  /* 0x00000804160e7981 */ /* 0x000128000c1e1900 */
[----:B------:R-:W4:Y:S04]  /*0500*/  LDG.E R19, desc[UR4][R2.64+0x8] ;  /* 0x0000080402137981 */ /* 0x000f28000c1e1900 */
[----:B------:R-:W5:Y:S01]  /*0510*/  LDG.E R16, desc[UR4][R2.64+0xc] ;  /* 0x00000c0402107981 */ /* 0x000f62000c1e1900 */
[----:B------:R-:W-:Y:S01]  /*0520*/  IMAD.WIDE R4, R4, 0x4, R6 ;  /* 0x0000000404047825 */ /* 0x000fe200078e0206 */
[----:B0-----:R-:W0:Y:S02]  /*0530*/  LDC R22, c[0x0][0x3a0] ;  /* 0x0000e800ff167b82 */ /* 0x001e240000000800 */
[----:B------:R-:W5:Y:S04]  /*0540*/  LDG.E R17, desc[UR4][R6.64] ;  /* 0x0000000406117981 */ /* 0x000f68000c1e1900 */
[----:B------:R-:W5:Y:S04]  /*0550*/  LDG.E R8, desc[UR4][R2.64+0x10] ;  /* 0x0000100402087981 */ /* 0x000f68000c1e1900 */
[----:B------:R-:W5:Y:S04]  /*0560*/  LDG.E R11, desc[UR4][R6.64+0x4] ;  /* 0x00000404060b7981 */ /* 0x000f68000c1e1900 */
[----:B------:R0:W5:Y:S04]  /*0570*/  LDG.E R0, desc[UR4][R6.64+0x8] ;  /* 0x0000080406007981 */ /* 0x000168000c1e1900 */
[----:B------:R-:W5:Y:S04]  /*0580*/  LDG.E R25, desc[UR4][R2.64+0x14] ;  /* 0x0000140402197981 */ /* 0x000f68000c1e1900 */
[----:B------:R-:W5:Y:S04]  /*0590*/  LDG.E R20, desc[UR4][R2.64+0x18] ;  /* 0x0000180402147981 */ /* 0x000f68000c1e1900 */
[----:B------:R-:W5:Y:S04]  /*05a0*/  LDG.E R23, desc[UR4][R4.64] ;  /* 0x0000000404177981 */ /* 0x000f68000c1e1900 */
[----:B------:R-:W5:Y:S04]  /*05b0*/  LDG.E R21, desc[UR4][R2.64+0x1c] ;  /* 0x00001c0402157981 */ /* 0x000f68000c1e1900 */
[----:B------:R-:W5:Y:S04]  /*05c0*/  LDG.E R18, desc[UR4][R4.64+0x4] ;  /* 0x0000040404127981 */ /* 0x000f68000c1e1900 */
[----:B------:R-:W5:Y:S04]  /*05d0*/  LDG.E R24, desc[UR4][R4.64+0x8] ;  /* 0x0000080404187981 */ /* 0x000f68000c1e1900 */
[----:B------:R1:W5:Y:S01]  /*05e0*/  LDG.E R27, desc[UR4][R2.64+0x20] ;  /* 0x00002004021b7981 */ /* 0x000362000c1e1900 */
[----:B0-----:R-:W-:-:S04]  /*05f0*/  IABS R6, R22 ;  /* 0x0000001600067213 */ /* 0x001fc80000000000 */
[----:B------:R-:W0:Y:S08]  /*0600*/  I2F.RP R7, R6 ;  /* 0x0000000600077306 */ /* 0x000e300000209400 */
[----:B0-----:R-:W0:Y:S01]  /*0610*/  MUFU.RCP R7, R7 ;  /* 0x0000000700077308 */ /* 0x001e220000001000 */
[----:B-1----:R-:W-:Y:S02]  /*0620*/  IMAD.MOV.U32 R2, RZ, RZ, RZ ;  /* 0x000000ffff027224 */ /* 0x002fe400078e00ff */
[----:B---3--:R-:W-:-:S04]  /*0630*/  IMAD R10, R10, R13, RZ ;  /* 0x0000000d0a0a7224 */ /* 0x008fc800078e02ff */
[----:B--2---:R-:W-:Y:S02]  /*0640*/  IMAD R10, R12, R15, R10 ;  /* 0x0000000f0c0a7224 */ /* 0x004fe400078e020a */
[----:B0-----:R-:W-:Y:S02]  /*0650*/  VIADD R12, R7, 0xffffffe ;  /* 0x0ffffffe070c7836 */ /* 0x001fe40000000000 */
[----:B----4-:R-:W-:Y:S02]  /*0660*/  IMAD R10, R19, R14, R10 ;  /* 0x0000000e130a7224 */ /* 0x010fe400078e020a */
[----:B------:R-:W0:Y:S02]  /*0670*/  F2I.FTZ.U32.TRUNC.NTZ R3, R12 ;  /* 0x0000000c00037305 */ /* 0x000e24000021f000 */
[----:B-----5:R-:W-:-:S04]  /*0680*/  IMAD R10, R16, R17, R10 ;  /* 0x00000011100a7224 */ /* 0x020fc800078e020a */
[----:B------:R-:W-:-:S04]  /*0690*/  IMAD R8, R8, R11, R10 ;  /* 0x0000000b08087224 */ /* 0x000fc800078e020a */
[----:B------:R-:W-:Y:S01]  /*06a0*/  IMAD R0, R25, R0, R8 ;  /* 0x0000000019007224 */ /* 0x000fe200078e0208 */
[----:B0-----:R-:W-:-:S03]  /*06b0*/  IADD3 R5, PT, PT, RZ, -R3, RZ ;  /* 0x80000003ff057210 */ /* 0x001fc60007ffe0ff */
[----:B------:R-:W-:-:S04]  /*06c0*/  IMAD R0, R20, R23, R0 ;  /* 0x0000001714007224 */ /* 0x000fc800078e0200 */
[----:B------:R-:W-:Y:S02]  /*06d0*/  IMAD R0, R21, R18, R0 ;  /* 0x0000001215007224 */ /* 0x000fe400078e0200 */
[----:B------:R-:W-:Y:S02]  /*06e0*/  IMAD R5, R5, R6, RZ ;  /* 0x0000000605057224 */ /* 0x000fe400078e02ff */
[----:B------:R-:W-:Y:S02]  /*06f0*/  IMAD R27, R27, R24, R0 ;  /* 0x000000181b1b7224 */ /* 0x000fe400078e0200 */
[----:B------:R-:W-:-:S03]  /*0700*/  IMAD.HI.U32 R2, R3, R5, R2 ;  /* 0x0000000503027227 */ /* 0x000fc600078e0002 */
[----:B------:R-:W-:-:S04]  /*0710*/  IABS R0, R27 ;  /* 0x0000001b00007213 */ /* 0x000fc80000000000 */
[----:B------:R-:W-:-:S05]  /*0720*/  MOV R3, R0 ;  /* 0x0000000000037202 */ /* 0x000fca0000000f00 */
[----:B------:R-:W-:-:S04]  /*0730*/  IMAD.HI.U32 R0, R2, R3, RZ ;  /* 0x0000000302007227 */ /* 0x000fc800078e00ff */
[----:B------:R-:W-:-:S04]  /*0740*/  IMAD.MOV R2, RZ, RZ, -R0 ;  /* 0x000000ffff027224 */ /* 0x000fc800078e0a00 */
[----:B------:R-:W-:-:S05]  /*0750*/  IMAD R3, R6, R2, R3 ;  /* 0x0000000206037224 */ /* 0x000fca00078e0203 */
[----:B------:R-:W-:Y:S02]  /*0760*/  ISETP.GT.U32.AND P2, PT, R6, R3, PT ;  /* 0x000000030600720c */ /* 0x000fe40003f44070 */
[----:B------:R-:W-:-:S11]  /*0770*/  LOP3.LUT R27, R27, R22, RZ, 0x3c, !PT ;  /* 0x000000161b1b7212 */ /* 0x000fd600078e3cff */
[----:B------:R-:W-:-:S04]  /*0780*/  @!P2 IADD3 R3, PT, PT, R3, -R6, RZ ;  /* 0x800000060303a210 */ /* 0x000fc80007ffe0ff */
[----:B------:R-:W-:Y:S02]  /*0790*/  ISETP.GE.U32.AND P0, PT, R3, R6, PT ;  /* 0x000000060300720c */ /* 0x000fe40003f06070 */
[----:B------:R-:W0:Y:S01]  /*07a0*/  LDC.64 R2, c[0x0][0x388] ;  /* 0x0000e200ff027b82 */ /* 0x000e220000000a00 */
[----:B------:R-:W-:Y:S01]  /*07b0*/  ISETP.GE.AND P1, PT, R27, RZ, PT ;  /* 0x000000ff1b00720c */ /* 0x000fe20003f26270 */
[----:B------:R-:W-:Y:S01]  /*07c0*/  @!P2 VIADD R0, R0, 0x1 ;  /* 0x000000010000a836 */ /* 0x000fe20000000000 */
[----:B------:R-:W-:-:S08]  /*07d0*/  ISETP.NE.AND P2, PT, R22, RZ, PT ;  /* 0x000000ff1600720c */ /* 0x000fd00003f45270 */
[----:B------:R-:W-:-:S05]  /*07e0*/  @P0 IADD3 R0, PT, PT, R0, 0x1, RZ ;  /* 0x0000000100000810 */ /* 0x000fca0007ffe0ff */
[----:B------:R-:W-:Y:S01]  /*07f0*/  @!P1 IMAD.MOV R0, RZ, RZ, -R0 ;  /* 0x000000ffff009224 */ /* 0x000fe200078e0a00 */
[----:B------:R-:W-:-:S04]  /*0800*/  @!P2 LOP3.LUT R0, RZ, R22, RZ, 0x33, !PT ;  /* 0x00000016ff00a212 */ /* 0x000fc800078e33ff */
[----:B------:R-:W-:Y:S01]  /*0810*/  VIMNMX R0, PT, PT, RZ, R0, !PT ;  /* 0x00000000ff007248 */ /* 0x000fe20007fe0100 */
[----:B0-----:R-:W-:-:S03]  /*0820*/  IMAD.WIDE R2, R9, 0x4, R2 ;  /* 0x0000000409027825 */ /* 0x001fc600078e0202 */
[----:B------:R-:W-:-:S05]  /*0830*/  VIMNMX R5, PT, PT, R0, 0xff, PT ;  /* 0x000000ff00057848 */ /* 0x000fca0003fe0100 */
[----:B------:R-:W-:Y:S01]  /*0840*/  STG.E desc[UR4][R2.64], R5 ;  /* 0x0000000502007986 */ /* 0x000fe2000c101904 */
[----:B------:R-:W-:Y:S05]  /*0850*/  EXIT ;  /* 0x000000000000794d */ /* 0x000fea0003800000 */
.L_x_3:
[----:B------:R-:W-:-:S00]  /*0860*/  BRA `(.L_x_3) ;  /* 0xfffffffc00fc7947 */ /* 0x000fc0000383ffff */
[----:B------:R-:W-:-:S00]  /*0870*/  NOP ;  /* 0x0000000000007918 */ /* 0x000fc00000000000 */
        /* <DEDUP_REMOVED lines=8> */
.L_x_4:


//--------------------- .nv.shared.reserved.0     --------------------------
	.section	.nv.shared.reserved.0,"aw",@nobits
	.weak		__nv_reservedSMEM_offset_0_alias
	.size		__nv_reservedSMEM_offset_0_alias, 0, 64
	.other		__nv_reservedSMEM_offset_0_alias,@"STO_CUDA_RESERVED_SHARED STV_DEFAULT"
__nv_reservedSMEM_offset_0_alias:
	.zero		0
	.zero		64


//--------------------- .nv.constant0._Z11applyKernelPiS_S_iii --------------------------
	.section	.nv.constant0._Z11applyKernelPiS_S_iii,"a",@progbits
	.sectionflags	@""
	.align	4
.nv.constant0._Z11applyKernelPiS_S_iii:
	.zero		932


//--------------------- SYMBOLS --------------------------

	.type		.nv.reservedSmem.offset0,@object
	.size		.nv.reservedSmem.offset0,0x4
